//
// Generated by NVIDIA NVVM Compiler
//
// Compiler Build ID: CL-36424714
// Cuda compilation tools, release 13.0, V13.0.88
// Based on NVVM 20.0.0
//

.version 9.0
.target sm_100
.address_size 64

	// .globl	_Z7nQueensiPi

.visible .entry _Z7nQueensiPi(
	.param .u32 _Z7nQueensiPi_param_0,
	.param .u64 .ptr .align 1 _Z7nQueensiPi_param_1
)
{
	.local .align 16 .b8 	__local_depot0[128];
	.reg .b64 	%SP;
	.reg .b64 	%SPL;
	.reg .pred 	%p<6>;
	.reg .b32 	%r<48>;
	.reg .b64 	%rd<11>;

	mov.u64 	%SPL, __local_depot0;
	ld.param.u32 	%r17, [_Z7nQueensiPi_param_0];
	ld.param.u64 	%rd2, [_Z7nQueensiPi_param_1];
	add.u64 	%rd1, %SPL, 0;
	mov.u32 	%r18, %tid.x;
	mov.u32 	%r19, %ctaid.x;
	mov.u32 	%r20, %ntid.x;
	mad.lo.s32 	%r1, %r19, %r20, %r18;
	setp.ge.s32 	%p1, %r1, %r17;
	@%p1 bra 	$L__BB0_8;
	mov.b32 	%r23, 1;
	shl.b32 	%r24, %r23, %r1;
	shr.s32 	%r25, %r24, 1;
	mov.b32 	%r26, 2;
	shl.b32 	%r27, %r26, %r1;
	mov.b32 	%r28, -1;
	shl.b32 	%r29, %r28, %r17;
	not.b32 	%r2, %r29;
	st.local.v2.u32 	[%rd1], {%r24, %r27};
	st.local.u32 	[%rd1+8], %r25;
	mov.b32 	%r46, 0;
	mov.b32 	%r47, 3;
$L__BB0_2:
	add.s32 	%r30, %r47, -1;
	mul.wide.u32 	%rd4, %r30, 4;
	add.s64 	%rd5, %rd1, %rd4;
	ld.local.u32 	%r5, [%rd5];
	mul.wide.u32 	%rd6, %r47, 4;
	add.s64 	%rd7, %rd1, %rd6;
	ld.local.u32 	%r6, [%rd7+-8];
	add.s32 	%r47, %r47, -3;
	ld.local.u32 	%r8, [%rd7+-12];
	setp.ne.s32 	%p2, %r8, %r2;
	@%p2 bra 	$L__BB0_4;
	add.s32 	%r46, %r46, 1;
	bra.uni 	$L__BB0_6;
$L__BB0_4:
	or.b32  	%r31, %r6, %r5;
	or.b32  	%r32, %r31, %r8;
	not.b32 	%r33, %r32;
	and.b32  	%r44, %r33, %r2;
	setp.eq.s32 	%p3, %r44, 0;
	@%p3 bra 	$L__BB0_6;
$L__BB0_5:
	neg.s32 	%r34, %r44;
	and.b32  	%r35, %r44, %r34;
	sub.s32 	%r44, %r44, %r35;
	or.b32  	%r36, %r35, %r8;
	mul.wide.s32 	%rd8, %r47, 4;
	add.s64 	%rd9, %rd1, %rd8;
	st.local.u32 	[%rd9], %r36;
	or.b32  	%r37, %r35, %r6;
	shl.b32 	%r38, %r37, 1;
	st.local.u32 	[%rd9+4], %r38;
	or.b32  	%r39, %r35, %r5;
	shr.s32 	%r40, %r39, 1;
	add.s32 	%r47, %r47, 3;
	st.local.u32 	[%rd9+8], %r40;
	setp.ne.s32 	%p4, %r44, 0;
	@%p4 bra 	$L__BB0_5;
$L__BB0_6:
	setp.gt.s32 	%p5, %r47, 0;
	@%p5 bra 	$L__BB0_2;
	cvta.to.global.u64 	%rd10, %rd2;
	atom.global.add.u32 	%r41, [%rd10], %r46;
$L__BB0_8:
	ret;

}


// ===== COMPILED SASS (sm_100) =====

	.target	sm_100

	.elftype	@"ET_EXEC"


//--------------------- .note.nv.tkinfo           --------------------------
	.section	.note.nv.tkinfo,"",@"SHT_NOTE"
	.sectionflags	@"SHF_NOTE_NV_TKINFO"
	.tkinfo
        /*0018*/ 	.word	0x00000002
        /*0030*/ 	.string	""
        /*0030*/ 	.string	"ptxas"
        /*0030*/ 	.string	"Cuda compilation tools, release 13.0, V13.0.88"
        /*0030*/ 	.string	"Build cuda_13.0.r13.0/compiler.36424714_0"
        /*0030*/ 	.string	"-arch sm_100 -m 64 "



//--------------------- .note.nv.cuinfo           --------------------------
	.section	.note.nv.cuinfo,"",@"SHT_NOTE"
	.sectionflags	@"SHF_NOTE_NV_CUINFO"
        /*0018*/ 	.short	0x0002
        /*001a*/ 	.short	0x0064
        /*001c*/ 	.short	0x0082
	.zero		2


//--------------------- .nv.info                  --------------------------
	.section	.nv.info,"",@"SHT_CUDA_INFO"
	.align	4


	//----- nvinfo : EIATTR_REGCOUNT
	.align		4
        /*0000*/ 	.byte	0x04, 0x2f
        /*0002*/ 	.short	(.L_1 - .L_0)
	.align		4
.L_0:
        /*0004*/ 	.word	index@(_Z7nQueensiPi)
        /*0008*/ 	.word	0x00000011


	//----- nvinfo : EIATTR_FRAME_SIZE
	.align		4
.L_1:
        /*000c*/ 	.byte	0x04, 0x11
        /*000e*/ 	.short	(.L_3 - .L_2)
	.align		4
.L_2:
        /*0010*/ 	.word	index@(_Z7nQueensiPi)
        /*0014*/ 	.word	0x00000080


	//----- nvinfo : EIATTR_MIN_STACK_SIZE
	.align		4
.L_3:
        /*0018*/ 	.byte	0x04, 0x12
        /*001a*/ 	.short	(.L_5 - .L_4)
	.align		4
.L_4:
        /*001c*/ 	.word	index@(_Z7nQueensiPi)
        /*0020*/ 	.word	0x00000080
.L_5:


//--------------------- .nv.compat                --------------------------
	.section	.nv.compat,"",@"SHT_CUDA_COMPAT_INFO"
	.align	4
        /*0000*/ 	.byte	0x02, 0x09, 0x00, 0x00, 0x02, 0x02, 0x01, 0x00, 0x02, 0x05, 0x05, 0x00, 0x03, 0x07, 0x01, 0x01
        /*0010*/ 	.byte	0x02, 0x03, 0x00, 0x00, 0x02, 0x06, 0x01, 0x00, 0x04, 0x0b, 0x08, 0x00, 0x09, 0x00, 0x00, 0x00
        /*0020*/ 	.byte	0x00, 0x00, 0x00, 0x00


//--------------------- .nv.info._Z7nQueensiPi    --------------------------
	.section	.nv.info._Z7nQueensiPi,"",@"SHT_CUDA_INFO"
	.sectionflags	@""
	.align	4


	//----- nvinfo : EIATTR_CUDA_API_VERSION
	.align		4
        /*0000*/ 	.byte	0x04, 0x37
        /*0002*/ 	.short	(.L_7 - .L_6)
.L_6:
        /*0004*/ 	.word	0x00000082


	//----- nvinfo : EIATTR_KPARAM_INFO
	.align		4
.L_7:
        /*0008*/ 	.byte	0x04, 0x17
        /*000a*/ 	.short	(.L_9 - .L_8)
.L_8:
        /*000c*/ 	.word	0x00000000
        /*0010*/ 	.short	0x0001
        /*0012*/ 	.short	0x0008
        /*0014*/ 	.byte	0x00, 0xf5, 0x21, 0x00


	//----- nvinfo : EIATTR_KPARAM_INFO
	.align		4
.L_9:
        /*0018*/ 	.byte	0x04, 0x17
        /*001a*/ 	.short	(.L_11 - .L_10)
.L_10:
        /*001c*/ 	.word	0x00000000
        /*0020*/ 	.short	0x0000
        /*0022*/ 	.short	0x0000
        /*0024*/ 	.byte	0x00, 0xf0, 0x11, 0x00


	//----- nvinfo : EIATTR_SPARSE_MMA_MASK
	.align		4
.L_11:
        /*0028*/ 	.byte	0x03, 0x50
        /*002a*/ 	.short	0x0000


	//----- nvinfo : EIATTR_MAXREG_COUNT
	.align		4
        /*002c*/ 	.byte	0x03, 0x1b
        /*002e*/ 	.short	0x00ff


	//----- nvinfo : EIATTR_MERCURY_ISA_VERSION
	.align		4
        /*0030*/ 	.byte	0x03, 0x5f
        /*0032*/ 	.short	0x0101


	//----- nvinfo : EIATTR_INT_WARP_WIDE_INSTR_OFFSETS
	.align		4
        /*0034*/ 	.byte	0x04, 0x31
        /*0036*/ 	.short	(.L_13 - .L_12)


	//   ....[0]....
.L_12:
        /*0038*/ 	.word	0x000003e0


	//   ....[1]....
        /*003c*/ 	.word	0x00000400


	//----- nvinfo : EIATTR_VRC_CTA_INIT_COUNT
	.align		4
.L_13:
        /*0040*/ 	.byte	0x02, 0x4a
	.zero		1
	.zero		1


	//----- nvinfo : EIATTR_EXIT_INSTR_OFFSETS
	.align		4
        /*0044*/ 	.byte	0x04, 0x1c
        /*0046*/ 	.short	(.L_15 - .L_14)


	//   ....[0]....
.L_14:
        /*0048*/ 	.word	0x00000080


	//   ....[1]....
        /*004c*/ 	.word	0x00000450


	//----- nvinfo : EIATTR_CRS_STACK_SIZE
	.align		4
.L_15:
        /*0050*/ 	.byte	0x04, 0x1e
        /*0052*/ 	.short	(.L_17 - .L_16)
.L_16:
        /*0054*/ 	.word	0x00000000


	//----- nvinfo : EIATTR_CBANK_PARAM_SIZE
	.align		4
.L_17:
        /*0058*/ 	.byte	0x03, 0x19
        /*005a*/ 	.short	0x0010


	//----- nvinfo : EIATTR_PARAM_CBANK
	.align		4
        /*005c*/ 	.byte	0x04, 0x0a
        /*005e*/ 	.short	(.L_19 - .L_18)
	.align		4
.L_18:
        /*0060*/ 	.word	index@(.nv.constant0._Z7nQueensiPi)
        /*0064*/ 	.short	0x0380
        /*0066*/ 	.short	0x0010


	//----- nvinfo : EIATTR_SW_WAR
	.align		4
.L_19:
        /*0068*/ 	.byte	0x04, 0x36
        /*006a*/ 	.short	(.L_21 - .L_20)
.L_20:
        /*006c*/ 	.word	0x00000008
.L_21:


//--------------------- .nv.callgraph             --------------------------
	.section	.nv.callgraph,"",@"SHT_CUDA_CALLGRAPH"
	.align	4
	.sectionentsize	8
	.align		4
        /*0000*/ 	.word	0x00000000
	.align		4
        /*0004*/ 	.word	0xffffffff
	.align		4
        /*0008*/ 	.word	0x00000000
	.align		4
        /*000c*/ 	.word	0xfffffffe
	.align		4
        /*0010*/ 	.word	0x00000000
	.align		4
        /*0014*/ 	.word	0xfffffffd
	.align		4
        /*0018*/ 	.word	0x00000000
	.align		4
        /*001c*/ 	.word	0xfffffffc


//--------------------- .text._Z7nQueensiPi       --------------------------
	.section	.text._Z7nQueensiPi,"ax",@progbits
	.align	128
        .global         _Z7nQueensiPi
        .type           _Z7nQueensiPi,@function
        .size           _Z7nQueensiPi,(.L_x_6 - _Z7nQueensiPi)
        .other          _Z7nQueensiPi,@"STO_CUDA_ENTRY STV_DEFAULT"
_Z7nQueensiPi:
.text._Z7nQueensiPi:
[----:B------:R-:W0:Y:S01]  /*0000*/  LDC R1, c[0x0][0x37c] ;  /* 0x0000df00ff017b82 */ /* 0x000e220000000800 */
[----:B------:R-:W1:Y:S07]  /*0010*/  S2R R3, SR_TID.X ;  /* 0x0000000000037919 */ /* 0x000e6e0000002100 */
[----:B------:R-:W1:Y:S01]  /*0020*/  S2UR UR5, SR_CTAID.X ;  /* 0x00000000000579c3 */ /* 0x000e620000002500 */
[----:B------:R-:W2:Y:S01]  /*0030*/  LDCU UR4, c[0x0][0x380] ;  /* 0x00007000ff0477ac */ /* 0x000ea20008000800 */
[----:B0-----:R-:W-:-:S06]  /*0040*/  VIADD R1, R1, 0xffffff80 ;  /* 0xffffff8001017836 */ /* 0x001fcc0000000000 */
[----:B------:R-:W1:Y:S02]  /*0050*/  LDC R0, c[0x0][0x360] ;  /* 0x0000d800ff007b82 */ /* 0x000e640000000800 */
[----:B-1----:R-:W-:-:S05]  /*0060*/  IMAD R3, R0, UR5, R3 ;  /* 0x0000000500037c24 */ /* 0x002fca000f8e0203 */
[----:B--2---:R-:W-:-:S13]  /*0070*/  ISETP.GE.AND P0, PT, R3, UR4, PT ;  /* 0x0000000403007c0c */ /* 0x004fda000bf06270 */
[----:B------:R-:W-:Y:S05]  /*0080*/  @P0 EXIT ;  /* 0x000000000000094d */ /* 0x000fea0003800000 */
[----:B------:R-:W-:Y:S01]  /*0090*/  IMAD.MOV.U32 R2, RZ, RZ, 0x1 ;  /* 0x00000001ff027424 */ /* 0x000fe200078e00ff */
[----:B------:R-:W-:Y:S01]  /*00a0*/  UMOV UR5, 0xffffffff ;  /* 0xffffffff00057882 */ /* 0x000fe20000000000 */
[----:B------:R-:W-:Y:S01]  /*00b0*/  IMAD.MOV.U32 R0, RZ, RZ, 0x2 ;  /* 0x00000002ff007424 */ /* 0x000fe200078e00ff */
[----:B------:R-:W-:Y:S01]  /*00c0*/  USHF.L.U32 UR4, UR5, UR4, URZ ;  /* 0x0000000405047299 */ /* 0x000fe200080006ff */
[----:B------:R-:W-:Y:S01]  /*00d0*/  BSSY.RECONVERGENT B0, `(.L_x_0) ;  /* 0x000002f000007945 */ /* 0x000fe20003800200 */
[-C--:B------:R-:W-:Y:S01]  /*00e0*/  SHF.L.U32 R2, R2, R3.reuse, RZ ;  /* 0x0000000302027219 */ /* 0x080fe200000006ff */
[----:B------:R-:W-:Y:S01]  /*00f0*/  IMAD.MOV.U32 R6, RZ, RZ, RZ ;  /* 0x000000ffff067224 */ /* 0x000fe200078e00ff */
[----:B------:R-:W-:Y:S01]  /*0100*/  SHF.L.U32 R3, R0, R3, RZ ;  /* 0x0000000300037219 */ /* 0x000fe200000006ff */
[----:B------:R-:W-:Y:S01]  /*0110*/  ULOP3.LUT UR5, URZ, UR4, URZ, 0x33, !UPT ;  /* 0x00000004ff057292 */ /* 0x000fe2000f8e33ff */
[----:B------:R-:W-:Y:S01]  /*0120*/  SHF.R.S32.HI R4, RZ, 0x1, R2 ;  /* 0x00000001ff047819 */ /* 0x000fe20000011402 */
[----:B------:R-:W-:Y:S01]  /*0130*/  IMAD.MOV.U32 R0, RZ, RZ, R1 ;  /* 0x000000ffff007224 */ /* 0x000fe200078e0001 */
[----:B------:R-:W0:Y:S01]  /*0140*/  LDCU.64 UR6, c[0x0][0x358] ;  /* 0x00006b00ff0677ac */ /* 0x000e220008000a00 */
[----:B------:R1:W-:Y:S01]  /*0150*/  STL.64 [R1], R2 ;  /* 0x0000000201007387 */ /* 0x0003e20000100a00 */
[----:B------:R-:W-:Y:S01]  /*0160*/  IMAD.MOV.U32 R7, RZ, RZ, 0x3 ;  /* 0x00000003ff077424 */ /* 0x000fe200078e00ff */
[----:B------:R-:W-:-:S02]  /*0170*/  MOV R5, UR5 ;  /* 0x0000000500057c02 */ /* 0x000fc40008000f00 */
[----:B------:R1:W-:Y:S05]  /*0180*/  STL [R1+0x8], R4 ;  /* 0x0000080401007387 */ /* 0x0003ea0000100800 */
.L_x_4:
[----:B-1----:R-:W-:-:S05]  /*0190*/  IMAD R2, R7, 0x4, R0 ;  /* 0x0000000407027824 */ /* 0x002fca00078e0200 */
[----:B------:R-:W2:Y:S01]  /*01a0*/  LDL R14, [R2+-0xc] ;  /* 0xfffff400020e7983 */ /* 0x000ea20000100800 */
[C---:B------:R-:W-:Y:S01]  /*01b0*/  VIADD R3, R7.reuse, 0xffffffff ;  /* 0xffffffff07037836 */ /* 0x040fe20000000000 */
[----:B------:R-:W-:Y:S01]  /*01c0*/  BSSY.RECONVERGENT B1, `(.L_x_1) ;  /* 0x000001d000017945 */ /* 0x000fe20003800200 */
[----:B------:R-:W-:Y:S02]  /*01d0*/  VIADD R7, R7, 0xfffffffd ;  /* 0xfffffffd07077836 */ /* 0x000fe40000000000 */
[----:B------:R-:W-:Y:S01]  /*01e0*/  IMAD R3, R3, 0x4, R0 ;  /* 0x0000000403037824 */ /* 0x000fe200078e0200 */
[----:B--2---:R-:W-:-:S13]  /*01f0*/  ISETP.NE.AND P0, PT, R14, R5, PT ;  /* 0x000000050e00720c */ /* 0x004fda0003f05270 */
[----:B------:R-:W-:Y:S01]  /*0200*/  @!P0 IADD3 R6, PT, PT, R6, 0x1, RZ ;  /* 0x0000000106068810 */ /* 0x000fe20007ffe0ff */
[----:B------:R-:W-:Y:S06]  /*0210*/  @!P0 BRA `(.L_x_2) ;  /* 0x00000000005c8947 */ /* 0x000fec0003800000 */
[----:B------:R-:W2:Y:S04]  /*0220*/  LDL R12, [R3] ;  /* 0x00000000030c7983 */ /* 0x000ea80000100800 */
[----:B------:R-:W2:Y:S01]  /*0230*/  LDL R11, [R2+-0x8] ;  /* 0xfffff800020b7983 */ /* 0x000ea20000100800 */
[----:B------:R-:W-:-:S06]  /*0240*/  ULOP3.LUT UR5, URZ, UR4, URZ, 0x33, !UPT ;  /* 0x00000004ff057292 */ /* 0x000fcc000f8e33ff */
[----:B------:R-:W-:Y:S01]  /*0250*/  IMAD.U32 R5, RZ, RZ, UR5 ;  /* 0x00000005ff057e24 */ /* 0x000fe2000f8e00ff */
[----:B--2---:R-:W-:-:S04]  /*0260*/  LOP3.LUT R4, R14, R11, R12, 0xfe, !PT ;  /* 0x0000000b0e047212 */ /* 0x004fc800078efe0c */
[----:B------:R-:W-:-:S04]  /*0270*/  LOP3.LUT R4, RZ, R4, RZ, 0x33, !PT ;  /* 0x00000004ff047212 */ /* 0x000fc800078e33ff */
[----:B------:R-:W-:-:S13]  /*0280*/  LOP3.LUT P0, R4, R4, RZ, R5, 0xa0, !PT ;  /* 0x000000ff04047212 */ /* 0x000fda000780a005 */
[----:B------:R-:W-:Y:S05]  /*0290*/  @!P0 BRA `(.L_x_2) ;  /* 0x00000000003c8947 */ /* 0x000fea0003800000 */
.L_x_3:
[----:B------:R-:W-:Y:S02]  /*02a0*/  IMAD.MOV R3, RZ, RZ, -R4 ;  /* 0x000000ffff037224 */ /* 0x000fe400078e0a04 */
[C---:B-1----:R-:W-:Y:S02]  /*02b0*/  IMAD R9, R7.reuse, 0x4, R0 ;  /* 0x0000000407097824 */ /* 0x042fe400078e0200 */
[----:B------:R-:W-:Y:S01]  /*02c0*/  VIADD R7, R7, 0x3 ;  /* 0x0000000307077836 */ /* 0x000fe20000000000 */
[----:B------:R-:W-:-:S04]  /*02d0*/  LOP3.LUT R3, R4, R3, RZ, 0xc0, !PT ;  /* 0x0000000304037212 */ /* 0x000fc800078ec0ff */
[C---:B------:R-:W-:Y:S02]  /*02e0*/  LOP3.LUT R8, R3.reuse, R11, RZ, 0xfc, !PT ;  /* 0x0000000b03087212 */ /* 0x040fe400078efcff */
[C---:B------:R-:W-:Y:S02]  /*02f0*/  LOP3.LUT R10, R3.reuse, R12, RZ, 0xfc, !PT ;  /* 0x0000000c030a7212 */ /* 0x040fe400078efcff */
[C---:B------:R-:W-:Y:S01]  /*0300*/  LOP3.LUT R2, R3.reuse, R14, RZ, 0xfc, !PT ;  /* 0x0000000e03027212 */ /* 0x040fe200078efcff */
[----:B------:R-:W-:Y:S01]  /*0310*/  IMAD.SHL.U32 R8, R8, 0x2, RZ ;  /* 0x0000000208087824 */ /* 0x000fe200078e00ff */
[----:B------:R-:W-:Y:S02]  /*0320*/  SHF.R.S32.HI R10, RZ, 0x1, R10 ;  /* 0x00000001ff0a7819 */ /* 0x000fe4000001140a */
[----:B------:R-:W-:Y:S01]  /*0330*/  IADD3 R4, PT, PT, -R3, R4, RZ ;  /* 0x0000000403047210 */ /* 0x000fe20007ffe1ff */
[----:B------:R1:W-:Y:S03]  /*0340*/  STL [R9], R2 ;  /* 0x0000000209007387 */ /* 0x0003e60000100800 */
[----:B------:R-:W-:Y:S01]  /*0350*/  ISETP.NE.AND P0, PT, R4, RZ, PT ;  /* 0x000000ff0400720c */ /* 0x000fe20003f05270 */
[----:B------:R1:W-:Y:S04]  /*0360*/  STL [R9+0x4], R8 ;  /* 0x0000040809007387 */ /* 0x0003e80000100800 */
[----:B------:R1:W-:Y:S08]  /*0370*/  STL [R9+0x8], R10 ;  /* 0x0000080a09007387 */ /* 0x0003f00000100800 */
[----:B------:R-:W-:Y:S05]  /*0380*/  @P0 BRA `(.L_x_3) ;  /* 0xfffffffc00c40947 */ /* 0x000fea000383ffff */
.L_x_2:
[----:B0-----:R-:W-:Y:S05]  /*0390*/  BSYNC.RECONVERGENT B1 ;  /* 0x0000000000017941 */ /* 0x001fea0003800200 */
.L_x_1:
[----:B------:R-:W-:-:S13]  /*03a0*/  ISETP.GT.AND P0, PT, R7, RZ, PT ;  /* 0x000000ff0700720c */ /* 0x000fda0003f04270 */
[----:B------:R-:W-:Y:S05]  /*03b0*/  @P0 BRA `(.L_x_4) ;  /* 0xfffffffc00740947 */ /* 0x000fea000383ffff */
[----:B------:R-:W-:Y:S05]  /*03c0*/  BSYNC.RECONVERGENT B0 ;  /* 0x0000000000007941 */ /* 0x000fea0003800200 */
.L_x_0:
[----:B------:R-:W0:Y:S01]  /*03d0*/  S2R R0, SR_LANEID ;  /* 0x0000000000007919 */ /* 0x000e220000000000 */
[----:B------:R-:W2:Y:S08]  /*03e0*/  REDUX.SUM UR8, R6 ;  /* 0x00000000060873c4 */ /* 0x000eb0000000c000 */
[----:B-1----:R-:W1:Y:S01]  /*03f0*/  LDC.64 R2, c[0x0][0x388] ;  /* 0x0000e200ff027b82 */ /* 0x002e620000000a00 */
[----:B------:R-:W-:-:S02]  /*0400*/  VOTEU.ANY UR5, UPT, PT ;  /* 0x0000000000057886 */ /* 0x000fc400038e0100 */
[----:B------:R-:W-:Y:S01]  /*0410*/  UFLO.U32 UR5, UR5 ;  /* 0x00000005000572bd */ /* 0x000fe200080e0000 */
[----:B--2---:R-:W-:-:S05]  /*0420*/  IMAD.U32 R5, RZ, RZ, UR8 ;  /* 0x00000008ff057e24 */ /* 0x004fca000f8e00ff */
[----:B0-----:R-:W-:-:S13]  /*0430*/  ISETP.EQ.U32.AND P0, PT, R0, UR5, PT ;  /* 0x0000000500007c0c */ /* 0x001fda000bf02070 */
[----:B-1----:R-:W-:Y:S01]  /*0440*/  @P0 REDG.E.ADD.STRONG.GPU desc[UR6][R2.64], R5 ;  /* 0x000000050200098e */ /* 0x002fe2000c12e106 */
[----:B------:R-:W-:Y:S05]  /*0450*/  EXIT ;  /* 0x000000000000794d */ /* 0x000fea0003800000 */
.L_x_5:
[----:B------:R-:W-:-:S00]  /*0460*/  BRA `(.L_x_5) ;  /* 0xfffffffc00fc7947 */ /* 0x000fc0000383ffff */
[----:B------:R-:W-:-:S00]  /*0470*/  NOP ;  /* 0x0000000000007918 */ /* 0x000fc00000000000 */
        /* <DEDUP_REMOVED lines=8> */
.L_x_6:


//--------------------- .nv.shared.reserved.0     --------------------------
	.section	.nv.shared.reserved.0,"aw",@nobits
	.weak		__nv_reservedSMEM_offset_0_alias
	.size		__nv_reservedSMEM_offset_0_alias, 0, 64
	.other		__nv_reservedSMEM_offset_0_alias,@"STO_CUDA_RESERVED_SHARED STV_DEFAULT"
__nv_reservedSMEM_offset_0_alias:
	.zero		0
	.zero		64


//--------------------- .nv.constant0._Z7nQueensiPi --------------------------
	.section	.nv.constant0._Z7nQueensiPi,"a",@progbits
	.sectionflags	@""
	.align	4
.nv.constant0._Z7nQueensiPi:
	.zero		912


//--------------------- SYMBOLS --------------------------

	.type		.nv.reservedSmem.offset0,@object
	.size		.nv.reservedSmem.offset0,0x4
